//
// Generated by NVIDIA NVVM Compiler
//
// Compiler Build ID: CL-36424714
// Cuda compilation tools, release 13.0, V13.0.88
// Based on NVVM 20.0.0
//

.version 9.0
.target sm_100
.address_size 64

	// .globl	_Z14matrixAdditionPfS_S_i
.extern .func  (.param .b32 func_retval0) vprintf
(
	.param .b64 vprintf_param_0,
	.param .b64 vprintf_param_1
)
;
.global .align 1 .b8 $str[18] = {114, 111, 119, 58, 32, 37, 100, 44, 32, 99, 111, 108, 58, 32, 37, 100, 10};

.visible .entry _Z14matrixAdditionPfS_S_i(
	.param .u64 .ptr .align 1 _Z14matrixAdditionPfS_S_i_param_0,
	.param .u64 .ptr .align 1 _Z14matrixAdditionPfS_S_i_param_1,
	.param .u64 .ptr .align 1 _Z14matrixAdditionPfS_S_i_param_2,
	.param .u32 _Z14matrixAdditionPfS_S_i_param_3
)
{
	.local .align 8 .b8 	__local_depot0[8];
	.reg .b64 	%SP;
	.reg .b64 	%SPL;
	.reg .pred 	%p<2>;
	.reg .b32 	%r<14>;
	.reg .b32 	%f<4>;
	.reg .b64 	%rd<15>;

	mov.u64 	%SPL, __local_depot0;
	cvta.local.u64 	%SP, %SPL;
	ld.param.u64 	%rd1, [_Z14matrixAdditionPfS_S_i_param_0];
	ld.param.u64 	%rd2, [_Z14matrixAdditionPfS_S_i_param_1];
	ld.param.u64 	%rd3, [_Z14matrixAdditionPfS_S_i_param_2];
	ld.param.u32 	%r3, [_Z14matrixAdditionPfS_S_i_param_3];
	add.u64 	%rd4, %SP, 0;
	add.u64 	%rd5, %SPL, 0;
	mov.u32 	%r4, %ctaid.y;
	mov.u32 	%r5, %ntid.y;
	mov.u32 	%r6, %tid.y;
	mad.lo.s32 	%r1, %r4, %r5, %r6;
	mov.u32 	%r7, %ctaid.x;
	mov.u32 	%r8, %ntid.x;
	mov.u32 	%r9, %tid.x;
	mad.lo.s32 	%r2, %r7, %r8, %r9;
	st.local.v2.u32 	[%rd5], {%r1, %r2};
	mov.u64 	%rd6, $str;
	cvta.global.u64 	%rd7, %rd6;
	{ // callseq 0, 0
	.param .b64 param0;
	st.param.b64 	[param0], %rd7;
	.param .b64 param1;
	st.param.b64 	[param1], %rd4;
	.param .b32 retval0;
	call.uni (retval0), 
	vprintf, 
	(
	param0, 
	param1
	);
	ld.param.b32 	%r10, [retval0];
	} // callseq 0
	max.s32 	%r12, %r1, %r2;
	setp.ge.s32 	%p1, %r12, %r3;
	@%p1 bra 	$L__BB0_2;
	cvta.to.global.u64 	%rd8, %rd1;
	cvta.to.global.u64 	%rd9, %rd2;
	cvta.to.global.u64 	%rd10, %rd3;
	mad.lo.s32 	%r13, %r3, %r1, %r2;
	mul.wide.s32 	%rd11, %r13, 4;
	add.s64 	%rd12, %rd8, %rd11;
	ld.global.f32 	%f1, [%rd12];
	add.s64 	%rd13, %rd9, %rd11;
	ld.global.f32 	%f2, [%rd13];
	add.f32 	%f3, %f1, %f2;
	add.s64 	%rd14, %rd10, %rd11;
	st.global.f32 	[%rd14], %f3;
$L__BB0_2:
	ret;

}


// ===== COMPILED SASS (sm_100) =====

	.target	sm_100

	.elftype	@"ET_EXEC"


//--------------------- .note.nv.tkinfo           --------------------------
	.section	.note.nv.tkinfo,"",@"SHT_NOTE"
	.sectionflags	@"SHF_NOTE_NV_TKINFO"
	.tkinfo
        /*0018*/ 	.word	0x00000002
        /*0030*/ 	.string	""
        /*0030*/ 	.string	"ptxas"
        /*0030*/ 	.string	"Cuda compilation tools, release 13.0, V13.0.88"
        /*0030*/ 	.string	"Build cuda_13.0.r13.0/compiler.36424714_0"
        /*0030*/ 	.string	"-arch sm_100 -m 64 "



//--------------------- .note.nv.cuinfo           --------------------------
	.section	.note.nv.cuinfo,"",@"SHT_NOTE"
	.sectionflags	@"SHF_NOTE_NV_CUINFO"
        /*0018*/ 	.short	0x0002
        /*001a*/ 	.short	0x0064
        /*001c*/ 	.short	0x0082
	.zero		2


//--------------------- .nv.info                  --------------------------
	.section	.nv.info,"",@"SHT_CUDA_INFO"
	.align	4


	//----- nvinfo : EIATTR_REGCOUNT
	.align		4
        /*0000*/ 	.byte	0x04, 0x2f
        /*0002*/ 	.short	(.L_2 - .L_1)
	.align		4
.L_1:
        /*0004*/ 	.word	index@(_Z14matrixAdditionPfS_S_i)
        /*0008*/ 	.word	0x00000018


	//----- nvinfo : EIATTR_FRAME_SIZE
	.align		4
.L_2:
        /*000c*/ 	.byte	0x04, 0x11
        /*000e*/ 	.short	(.L_4 - .L_3)
	.align		4
.L_3:
        /*0010*/ 	.word	index@(_Z14matrixAdditionPfS_S_i)
        /*0014*/ 	.word	0x00000008


	//----- nvinfo : EIATTR_MIN_STACK_SIZE
	.align		4
.L_4:
        /*0018*/ 	.byte	0x04, 0x12
        /*001a*/ 	.short	(.L_6 - .L_5)
	.align		4
.L_5:
        /*001c*/ 	.word	index@(_Z14matrixAdditionPfS_S_i)
        /*0020*/ 	.word	0x00000008
.L_6:


//--------------------- .nv.compat                --------------------------
	.section	.nv.compat,"",@"SHT_CUDA_COMPAT_INFO"
	.align	4
        /*0000*/ 	.byte	0x02, 0x09, 0x00, 0x00, 0x02, 0x02, 0x01, 0x00, 0x02, 0x05, 0x05, 0x00, 0x03, 0x07, 0x01, 0x01
        /*0010*/ 	.byte	0x02, 0x03, 0x00, 0x00, 0x02, 0x06, 0x01, 0x00, 0x04, 0x0b, 0x08, 0x00, 0x09, 0x00, 0x00, 0x00
        /*0020*/ 	.byte	0x00, 0x00, 0x00, 0x00


//--------------------- .nv.info._Z14matrixAdditionPfS_S_i --------------------------
	.section	.nv.info._Z14matrixAdditionPfS_S_i,"",@"SHT_CUDA_INFO"
	.sectionflags	@""
	.align	4


	//----- nvinfo : EIATTR_CUDA_API_VERSION
	.align		4
        /*0000*/ 	.byte	0x04, 0x37
        /*0002*/ 	.short	(.L_8 - .L_7)
.L_7:
        /*0004*/ 	.word	0x00000082


	//----- nvinfo : EIATTR_KPARAM_INFO
	.align		4
.L_8:
        /*0008*/ 	.byte	0x04, 0x17
        /*000a*/ 	.short	(.L_10 - .L_9)
.L_9:
        /*000c*/ 	.word	0x00000000
        /*0010*/ 	.short	0x0003
        /*0012*/ 	.short	0x0018
        /*0014*/ 	.byte	0x00, 0xf0, 0x11, 0x00


	//----- nvinfo : EIATTR_KPARAM_INFO
	.align		4
.L_10:
        /*0018*/ 	.byte	0x04, 0x17
        /*001a*/ 	.short	(.L_12 - .L_11)
.L_11:
        /*001c*/ 	.word	0x00000000
        /*0020*/ 	.short	0x0002
        /*0022*/ 	.short	0x0010
        /*0024*/ 	.byte	0x00, 0xf5, 0x21, 0x00


	//----- nvinfo : EIATTR_KPARAM_INFO
	.align		4
.L_12:
        /*0028*/ 	.byte	0x04, 0x17
        /*002a*/ 	.short	(.L_14 - .L_13)
.L_13:
        /*002c*/ 	.word	0x00000000
        /*0030*/ 	.short	0x0001
        /*0032*/ 	.short	0x0008
        /*0034*/ 	.byte	0x00, 0xf5, 0x21, 0x00


	//----- nvinfo : EIATTR_KPARAM_INFO
	.align		4
.L_14:
        /*0038*/ 	.byte	0x04, 0x17
        /*003a*/ 	.short	(.L_16 - .L_15)
.L_15:
        /*003c*/ 	.word	0x00000000
        /*0040*/ 	.short	0x0000
        /*0042*/ 	.short	0x0000
        /*0044*/ 	.byte	0x00, 0xf5, 0x21, 0x00


	//----- nvinfo : EIATTR_SPARSE_MMA_MASK
	.align		4
.L_16:
        /*0048*/ 	.byte	0x03, 0x50
        /*004a*/ 	.short	0x0000


	//----- nvinfo : EIATTR_MAXREG_COUNT
	.align		4
        /*004c*/ 	.byte	0x03, 0x1b
        /*004e*/ 	.short	0x00ff


	//----- nvinfo : EIATTR_EXTERNS
	.align		4
        /*0050*/ 	.byte	0x04, 0x0f
        /*0052*/ 	.short	(.L_18 - .L_17)


	//   ....[0]....
	.align		4
.L_17:
        /*0054*/ 	.word	index@(vprintf)


	//----- nvinfo : EIATTR_MERCURY_ISA_VERSION
	.align		4
.L_18:
        /*0058*/ 	.byte	0x03, 0x5f
        /*005a*/ 	.short	0x0101


	//----- nvinfo : EIATTR_VRC_CTA_INIT_COUNT
	.align		4
        /*005c*/ 	.byte	0x02, 0x4a
	.zero		1
	.zero		1


	//----- nvinfo : EIATTR_SYSCALL_OFFSETS
	.align		4
        /*0060*/ 	.byte	0x04, 0x46
        /*0062*/ 	.short	(.L_20 - .L_19)


	//   ....[0]....
.L_19:
        /*0064*/ 	.word	0x00000150


	//----- nvinfo : EIATTR_EXIT_INSTR_OFFSETS
	.align		4
.L_20:
        /*0068*/ 	.byte	0x04, 0x1c
        /*006a*/ 	.short	(.L_22 - .L_21)


	//   ....[0]....
.L_21:
        /*006c*/ 	.word	0x00000190


	//   ....[1]....
        /*0070*/ 	.word	0x00000260


	//----- nvinfo : EIATTR_CRS_STACK_SIZE
	.align		4
.L_22:
        /*0074*/ 	.byte	0x04, 0x1e
        /*0076*/ 	.short	(.L_24 - .L_23)
.L_23:
        /*0078*/ 	.word	0x00000000


	//----- nvinfo : EIATTR_CBANK_PARAM_SIZE
	.align		4
.L_24:
        /*007c*/ 	.byte	0x03, 0x19
        /*007e*/ 	.short	0x001c


	//----- nvinfo : EIATTR_PARAM_CBANK
	.align		4
        /*0080*/ 	.byte	0x04, 0x0a
        /*0082*/ 	.short	(.L_26 - .L_25)
	.align		4
.L_25:
        /*0084*/ 	.word	index@(.nv.constant0._Z14matrixAdditionPfS_S_i)
        /*0088*/ 	.short	0x0380
        /*008a*/ 	.short	0x001c


	//----- nvinfo : EIATTR_SW_WAR
	.align		4
.L_26:
        /*008c*/ 	.byte	0x04, 0x36
        /*008e*/ 	.short	(.L_28 - .L_27)
.L_27:
        /*0090*/ 	.word	0x00000008
.L_28:


//--------------------- .nv.callgraph             --------------------------
	.section	.nv.callgraph,"",@"SHT_CUDA_CALLGRAPH"
	.align	4
	.sectionentsize	8
	.align		4
        /*0000*/ 	.word	0x00000000
	.align		4
        /*0004*/ 	.word	0xffffffff
	.align		4
        /*0008*/ 	.word	index@(_Z14matrixAdditionPfS_S_i)
	.align		4
        /*000c*/ 	.word	index@(vprintf)
	.align		4
        /*0010*/ 	.word	0x00000000
	.align		4
        /*0014*/ 	.word	0xfffffffe
	.align		4
        /*0018*/ 	.word	0x00000000
	.align		4
        /*001c*/ 	.word	0xfffffffd
	.align		4
        /*0020*/ 	.word	0x00000000
	.align		4
        /*0024*/ 	.word	0xfffffffc


//--------------------- .nv.constant4             --------------------------
	.section	.nv.constant4,"a",@progbits
	.align	8
	.align		8
.nv.constant4:
        /*0000*/ 	.dword	vprintf
	.align		8
        /*0008*/ 	.dword	$str


//--------------------- .text._Z14matrixAdditionPfS_S_i --------------------------
	.section	.text._Z14matrixAdditionPfS_S_i,"ax",@progbits
	.align	128
        .global         _Z14matrixAdditionPfS_S_i
        .type           _Z14matrixAdditionPfS_S_i,@function
        .size           _Z14matrixAdditionPfS_S_i,(.L_x_2 - _Z14matrixAdditionPfS_S_i)
        .other          _Z14matrixAdditionPfS_S_i,@"STO_CUDA_ENTRY STV_DEFAULT"
_Z14matrixAdditionPfS_S_i:
.text._Z14matrixAdditionPfS_S_i:
[----:B------:R-:W0:Y:S01]  /*0000*/  LDC R1, c[0x0][0x37c] ;  /* 0x0000df00ff017b82 */ /* 0x000e220000000800 */
[----:B------:R-:W1:Y:S01]  /*0010*/  S2R R3, SR_TID.Y ;  /* 0x0000000000037919 */ /* 0x000e620000002200 */
[----:B------:R-:W2:Y:S06]  /*0020*/  LDCU UR5, c[0x0][0x2fc] ;  /* 0x00005f80ff0577ac */ /* 0x000eac0008000800 */
[----:B------:R-:W1:Y:S01]  /*0030*/  LDC R16, c[0x0][0x364] ;  /* 0x0000d900ff107b82 */ /* 0x000e620000000800 */
[----:B0-----:R-:W-:Y:S01]  /*0040*/  IADD3 R1, PT, PT, R1, -0x8, RZ ;  /* 0xfffffff801017810 */ /* 0x001fe20007ffe0ff */
[----:B------:R-:W0:Y:S06]  /*0050*/  S2R R0, SR_TID.X ;  /* 0x0000000000007919 */ /* 0x000e2c0000002100 */
[----:B------:R-:W1:Y:S08]  /*0060*/  S2UR UR4, SR_CTAID.Y ;  /* 0x00000000000479c3 */ /* 0x000e700000002600 */
[----:B------:R-:W0:Y:S08]  /*0070*/  S2UR UR6, SR_CTAID.X ;  /* 0x00000000000679c3 */ /* 0x000e300000002500 */
[----:B------:R-:W0:Y:S01]  /*0080*/  LDC R17, c[0x0][0x360] ;  /* 0x0000d800ff117b82 */ /* 0x000e220000000800 */
[----:B-1----:R-:W-:Y:S01]  /*0090*/  IMAD R16, R16, UR4, R3 ;  /* 0x0000000410107c24 */ /* 0x002fe2000f8e0203 */
[----:B------:R-:W1:Y:S01]  /*00a0*/  LDCU UR4, c[0x0][0x2f8] ;  /* 0x00005f00ff0477ac */ /* 0x000e620008000800 */
[----:B0-----:R-:W-:Y:S01]  /*00b0*/  IMAD R17, R17, UR6, R0 ;  /* 0x0000000611117c24 */ /* 0x001fe2000f8e0200 */
[----:B------:R-:W-:Y:S01]  /*00c0*/  MOV R0, 0x0 ;  /* 0x0000000000007802 */ /* 0x000fe20000000f00 */
[----:B------:R-:W0:Y:S01]  /*00d0*/  LDCU.64 UR6, c[0x4][0x8] ;  /* 0x01000100ff0677ac */ /* 0x000e220008000a00 */
[----:B-1----:R-:W-:-:S02]  /*00e0*/  IADD3 R6, P0, PT, R1, UR4, RZ ;  /* 0x0000000401067c10 */ /* 0x002fc4000ff1e0ff */
[----:B------:R1:W3:Y:S01]  /*00f0*/  LDC.64 R2, c[0x4][R0] ;  /* 0x0100000000027b82 */ /* 0x0002e20000000a00 */
[----:B------:R1:W-:Y:S01]  /*0100*/  STL.64 [R1], R16 ;  /* 0x0000001001007387 */ /* 0x0003e20000100a00 */
[----:B--2---:R-:W-:Y:S02]  /*0110*/  IADD3.X R7, PT, PT, RZ, UR5, RZ, P0, !PT ;  /* 0x00000005ff077c10 */ /* 0x004fe400087fe4ff */
[----:B0-----:R-:W-:Y:S02]  /*0120*/  MOV R4, UR6 ;  /* 0x0000000600047c02 */ /* 0x001fe40008000f00 */
[----:B-1----:R-:W-:-:S07]  /*0130*/  MOV R5, UR7 ;  /* 0x0000000700057c02 */ /* 0x002fce0008000f00 */
[----:B------:R-:W-:-:S07]  /*0140*/  LEPC R20, `(.L_x_0) ;  /* 0x000000001014794e */ /* 0x000fce0000000000 */
[----:B---3--:R-:W-:Y:S05]  /*0150*/  CALL.ABS.NOINC R2 ;  /* 0x0000000002007343 */ /* 0x008fea0003c00000 */
.L_x_0:
[----:B------:R-:W0:Y:S01]  /*0160*/  LDC R7, c[0x0][0x398] ;  /* 0x0000e600ff077b82 */ /* 0x000e220000000800 */
[----:B------:R-:W-:-:S04]  /*0170*/  VIMNMX R0, PT, PT, R16, R17, !PT ;  /* 0x0000001110007248 */ /* 0x000fc80007fe0100 */
[----:B0-----:R-:W-:-:S13]  /*0180*/  ISETP.GE.AND P0, PT, R0, R7, PT ;  /* 0x000000070000720c */ /* 0x001fda0003f06270 */
[----:B------:R-:W-:Y:S05]  /*0190*/  @P0 EXIT ;  /* 0x000000000000094d */ /* 0x000fea0003800000 */
[----:B------:R-:W0:Y:S01]  /*01a0*/  LDC.64 R2, c[0x0][0x380] ;  /* 0x0000e000ff027b82 */ /* 0x000e220000000a00 */
[----:B------:R-:W1:Y:S01]  /*01b0*/  LDCU.64 UR4, c[0x0][0x358] ;  /* 0x00006b00ff0477ac */ /* 0x000e620008000a00 */
[----:B------:R-:W-:-:S06]  /*01c0*/  IMAD R17, R16, R7, R17 ;  /* 0x0000000710117224 */ /* 0x000fcc00078e0211 */
[----:B------:R-:W2:Y:S08]  /*01d0*/  LDC.64 R4, c[0x0][0x388] ;  /* 0x0000e200ff047b82 */ /* 0x000eb00000000a00 */
[----:B------:R-:W3:Y:S01]  /*01e0*/  LDC.64 R6, c[0x0][0x390] ;  /* 0x0000e400ff067b82 */ /* 0x000ee20000000a00 */
[----:B0-----:R-:W-:-:S06]  /*01f0*/  IMAD.WIDE R2, R17, 0x4, R2 ;  /* 0x0000000411027825 */ /* 0x001fcc00078e0202 */
[----:B-1----:R-:W4:Y:S01]  /*0200*/  LDG.E R2, desc[UR4][R2.64] ;  /* 0x0000000402027981 */ /* 0x002f22000c1e1900 */
[----:B--2---:R-:W-:-:S06]  /*0210*/  IMAD.WIDE R4, R17, 0x4, R4 ;  /* 0x0000000411047825 */ /* 0x004fcc00078e0204 */
[----:B------:R-:W4:Y:S01]  /*0220*/  LDG.E R5, desc[UR4][R4.64] ;  /* 0x0000000404057981 */ /* 0x000f22000c1e1900 */
[----:B---3--:R-:W-:-:S04]  /*0230*/  IMAD.WIDE R6, R17, 0x4, R6 ;  /* 0x0000000411067825 */ /* 0x008fc800078e0206 */
[----:B----4-:R-:W-:-:S05]  /*0240*/  FADD R9, R2, R5 ;  /* 0x0000000502097221 */ /* 0x010fca0000000000 */
[----:B------:R-:W-:Y:S01]  /*0250*/  STG.E desc[UR4][R6.64], R9 ;  /* 0x0000000906007986 */ /* 0x000fe2000c101904 */
[----:B------:R-:W-:Y:S05]  /*0260*/  EXIT ;  /* 0x000000000000794d */ /* 0x000fea0003800000 */
.L_x_1:
[----:B------:R-:W-:-:S00]  /*0270*/  BRA `(.L_x_1) ;  /* 0xfffffffc00fc7947 */ /* 0x000fc0000383ffff */
[----:B------:R-:W-:-:S00]  /*0280*/  NOP ;  /* 0x0000000000007918 */ /* 0x000fc00000000000 */
[----:B------:R-:W-:-:S00]  /*0290*/  NOP ;  /* 0x0000000000007918 */ /* 0x000fc00000000000 */
[----:B------:R-:W-:-:S00]  /*02a0*/  NOP ;  /* 0x0000000000007918 */ /* 0x000fc00000000000 */
[----:B------:R-:W-:-:S00]  /*02b0*/  NOP ;  /* 0x0000000000007918 */ /* 0x000fc00000000000 */
[----:B------:R-:W-:-:S00]  /*02c0*/  NOP ;  /* 0x0000000000007918 */ /* 0x000fc00000000000 */
[----:B------:R-:W-:-:S00]  /*02d0*/  NOP ;  /* 0x0000000000007918 */ /* 0x000fc00000000000 */
[----:B------:R-:W-:-:S00]  /*02e0*/  NOP ;  /* 0x0000000000007918 */ /* 0x000fc00000000000 */
[----:B------:R-:W-:-:S00]  /*02f0*/  NOP ;  /* 0x0000000000007918 */ /* 0x000fc00000000000 */
.L_x_2:


//--------------------- .nv.global.init           --------------------------
	.section	.nv.global.init,"aw",@progbits
.nv.global.init:
	.type		$str,@object
	.size		$str,(.L_0 - $str)
$str:
        /*0000*/ 	.byte	0x72, 0x6f, 0x77, 0x3a, 0x20, 0x25, 0x64, 0x2c, 0x20, 0x63, 0x6f, 0x6c, 0x3a, 0x20, 0x25, 0x64
        /*0010*/ 	.byte	0x0a, 0x00
.L_0:


//--------------------- .nv.shared.reserved.0     --------------------------
	.section	.nv.shared.reserved.0,"aw",@nobits
	.weak		__nv_reservedSMEM_offset_0_alias
	.size		__nv_reservedSMEM_offset_0_alias, 0, 64
	.other		__nv_reservedSMEM_offset_0_alias,@"STO_CUDA_RESERVED_SHARED STV_DEFAULT"
__nv_reservedSMEM_offset_0_alias:
	.zero		0
	.zero		64


//--------------------- .nv.constant0._Z14matrixAdditionPfS_S_i --------------------------
	.section	.nv.constant0._Z14matrixAdditionPfS_S_i,"a",@progbits
	.sectionflags	@""
	.align	4
.nv.constant0._Z14matrixAdditionPfS_S_i:
	.zero		924


//--------------------- SYMBOLS --------------------------

	.type		.nv.reservedSmem.offset0,@object
	.size		.nv.reservedSmem.offset0,0x4
	.type		vprintf,@function
